//
// Generated by NVIDIA NVVM Compiler
//
// Compiler Build ID: CL-36424714
// Cuda compilation tools, release 13.0, V13.0.88
// Based on NVVM 20.0.0
//

.version 9.0
.target sm_100
.address_size 64

	// .globl	_Z8mykernelv
.extern .func  (.param .b32 func_retval0) vprintf
(
	.param .b64 vprintf_param_0,
	.param .b64 vprintf_param_1
)
;
.global .align 1 .b8 $str[14] = {72, 101, 108, 108, 111, 32, 107, 101, 114, 110, 101, 108, 10};

.visible .entry _Z8mykernelv()
{
	.reg .b32 	%r<3>;
	.reg .b64 	%rd<3>;

	mov.u64 	%rd1, $str;
$L__BB0_1:
	cvta.global.u64 	%rd2, %rd1;
	{ // callseq 0, 0
	.param .b64 param0;
	st.param.b64 	[param0], %rd2;
	.param .b64 param1;
	st.param.b64 	[param1], 0;
	.param .b32 retval0;
	call.uni (retval0), 
	vprintf, 
	(
	param0, 
	param1
	);
	ld.param.b32 	%r1, [retval0];
	} // callseq 0
	bra.uni 	$L__BB0_1;

}


// ===== COMPILED SASS (sm_100) =====

	.target	sm_100

	.elftype	@"ET_EXEC"


//--------------------- .note.nv.tkinfo           --------------------------
	.section	.note.nv.tkinfo,"",@"SHT_NOTE"
	.sectionflags	@"SHF_NOTE_NV_TKINFO"
	.tkinfo
        /*0018*/ 	.word	0x00000002
        /*0030*/ 	.string	""
        /*0030*/ 	.string	"ptxas"
        /*0030*/ 	.string	"Cuda compilation tools, release 13.0, V13.0.88"
        /*0030*/ 	.string	"Build cuda_13.0.r13.0/compiler.36424714_0"
        /*0030*/ 	.string	"-arch sm_100 -m 64 "



//--------------------- .note.nv.cuinfo           --------------------------
	.section	.note.nv.cuinfo,"",@"SHT_NOTE"
	.sectionflags	@"SHF_NOTE_NV_CUINFO"
        /*0018*/ 	.short	0x0002
        /*001a*/ 	.short	0x0064
        /*001c*/ 	.short	0x0082
	.zero		2


//--------------------- .nv.info                  --------------------------
	.section	.nv.info,"",@"SHT_CUDA_INFO"
	.align	4


	//----- nvinfo : EIATTR_REGCOUNT
	.align		4
        /*0000*/ 	.byte	0x04, 0x2f
        /*0002*/ 	.short	(.L_2 - .L_1)
	.align		4
.L_1:
        /*0004*/ 	.word	index@(_Z8mykernelv)
        /*0008*/ 	.word	0x00000018


	//----- nvinfo : EIATTR_FRAME_SIZE
	.align		4
.L_2:
        /*000c*/ 	.byte	0x04, 0x11
        /*000e*/ 	.short	(.L_4 - .L_3)
	.align		4
.L_3:
        /*0010*/ 	.word	index@(_Z8mykernelv)
        /*0014*/ 	.word	0x00000000


	//----- nvinfo : EIATTR_MIN_STACK_SIZE
	.align		4
.L_4:
        /*0018*/ 	.byte	0x04, 0x12
        /*001a*/ 	.short	(.L_6 - .L_5)
	.align		4
.L_5:
        /*001c*/ 	.word	index@(_Z8mykernelv)
        /*0020*/ 	.word	0x00000000
.L_6:


//--------------------- .nv.compat                --------------------------
	.section	.nv.compat,"",@"SHT_CUDA_COMPAT_INFO"
	.align	4
        /*0000*/ 	.byte	0x02, 0x09, 0x00, 0x00, 0x02, 0x02, 0x01, 0x00, 0x02, 0x05, 0x05, 0x00, 0x03, 0x07, 0x01, 0x01
        /*0010*/ 	.byte	0x02, 0x03, 0x00, 0x00, 0x02, 0x06, 0x01, 0x00, 0x04, 0x0b, 0x08, 0x00, 0x09, 0x00, 0x00, 0x00
        /*0020*/ 	.byte	0x00, 0x00, 0x00, 0x00


//--------------------- .nv.info._Z8mykernelv     --------------------------
	.section	.nv.info._Z8mykernelv,"",@"SHT_CUDA_INFO"
	.sectionflags	@""
	.align	4


	//----- nvinfo : EIATTR_CUDA_API_VERSION
	.align		4
        /*0000*/ 	.byte	0x04, 0x37
        /*0002*/ 	.short	(.L_8 - .L_7)
.L_7:
        /*0004*/ 	.word	0x00000082


	//----- nvinfo : EIATTR_SPARSE_MMA_MASK
	.align		4
.L_8:
        /*0008*/ 	.byte	0x03, 0x50
        /*000a*/ 	.short	0x0000


	//----- nvinfo : EIATTR_MAXREG_COUNT
	.align		4
        /*000c*/ 	.byte	0x03, 0x1b
        /*000e*/ 	.short	0x00ff


	//----- nvinfo : EIATTR_EXTERNS
	.align		4
        /*0010*/ 	.byte	0x04, 0x0f
        /*0012*/ 	.short	(.L_10 - .L_9)


	//   ....[0]....
	.align		4
.L_9:
        /*0014*/ 	.word	index@(vprintf)


	//----- nvinfo : EIATTR_MERCURY_ISA_VERSION
	.align		4
.L_10:
        /*0018*/ 	.byte	0x03, 0x5f
        /*001a*/ 	.short	0x0101


	//----- nvinfo : EIATTR_VRC_CTA_INIT_COUNT
	.align		4
        /*001c*/ 	.byte	0x02, 0x4a
	.zero		1
	.zero		1


	//----- nvinfo : EIATTR_SYSCALL_OFFSETS
	.align		4
        /*0020*/ 	.byte	0x04, 0x46
        /*0022*/ 	.short	(.L_12 - .L_11)


	//   ....[0]....
.L_11:
        /*0024*/ 	.word	0x00000080


	//----- nvinfo : EIATTR_SW_WAR
	.align		4
.L_12:
        /*0028*/ 	.byte	0x04, 0x36
        /*002a*/ 	.short	(.L_14 - .L_13)
.L_13:
        /*002c*/ 	.word	0x00000008
.L_14:


//--------------------- .nv.callgraph             --------------------------
	.section	.nv.callgraph,"",@"SHT_CUDA_CALLGRAPH"
	.align	4
	.sectionentsize	8
	.align		4
        /*0000*/ 	.word	0x00000000
	.align		4
        /*0004*/ 	.word	0xffffffff
	.align		4
        /*0008*/ 	.word	index@(_Z8mykernelv)
	.align		4
        /*000c*/ 	.word	index@(vprintf)
	.align		4
        /*0010*/ 	.word	0x00000000
	.align		4
        /*0014*/ 	.word	0xfffffffe
	.align		4
        /*0018*/ 	.word	0x00000000
	.align		4
        /*001c*/ 	.word	0xfffffffd
	.align		4
        /*0020*/ 	.word	0x00000000
	.align		4
        /*0024*/ 	.word	0xfffffffc


//--------------------- .nv.constant4             --------------------------
	.section	.nv.constant4,"a",@progbits
	.align	8
	.align		8
.nv.constant4:
        /*0000*/ 	.dword	vprintf
	.align		8
        /*0008*/ 	.dword	$str


//--------------------- .text._Z8mykernelv        --------------------------
	.section	.text._Z8mykernelv,"ax",@progbits
	.align	128
        .global         _Z8mykernelv
        .type           _Z8mykernelv,@function
        .size           _Z8mykernelv,(.L_x_3 - _Z8mykernelv)
        .other          _Z8mykernelv,@"STO_CUDA_ENTRY STV_DEFAULT"
_Z8mykernelv:
.text._Z8mykernelv:
[----:B------:R-:W0:Y:S02]  /*0000*/  LDC R1, c[0x0][0x37c] ;  /* 0x0000df00ff017b82 */ /* 0x000e240000000800 */
.L_x_1:
[----:B------:R-:W-:Y:S01]  /*0010*/  MOV R0, 0x0 ;  /* 0x0000000000007802 */ /* 0x000fe20000000f00 */
[----:B------:R-:W1:Y:S01]  /*0020*/  LDCU.64 UR4, c[0x4][0x8] ;  /* 0x01000100ff0477ac */ /* 0x000e620008000a00 */
[----:B------:R-:W-:Y:S02]  /*0030*/  CS2R R6, SRZ ;  /* 0x0000000000067805 */ /* 0x000fe4000001ff00 */
[----:B------:R2:W3:Y:S01]  /*0040*/  LDC.64 R2, c[0x4][R0] ;  /* 0x0100000000027b82 */ /* 0x0004e20000000a00 */
[----:B-1----:R-:W-:Y:S02]  /*0050*/  IMAD.U32 R4, RZ, RZ, UR4 ;  /* 0x00000004ff047e24 */ /* 0x002fe4000f8e00ff */
[----:B--2---:R-:W-:-:S07]  /*0060*/  IMAD.U32 R5, RZ, RZ, UR5 ;  /* 0x00000005ff057e24 */ /* 0x004fce000f8e00ff */
[----:B------:R-:W-:-:S07]  /*0070*/  LEPC R20, `(.L_x_0) ;  /* 0x000000001014794e */ /* 0x000fce0000000000 */
[----:B0--3--:R-:W-:Y:S05]  /*0080*/  CALL.ABS.NOINC R2 ;  /* 0x0000000002007343 */ /* 0x009fea0003c00000 */
.L_x_0:
[----:B------:R-:W-:Y:S05]  /*0090*/  BRA `(.L_x_1) ;  /* 0xfffffffc00dc7947 */ /* 0x000fea000383ffff */
.L_x_2:
[----:B------:R-:W-:-:S00]  /*00a0*/  BRA `(.L_x_2) ;  /* 0xfffffffc00fc7947 */ /* 0x000fc0000383ffff */
[----:B------:R-:W-:-:S00]  /*00b0*/  NOP ;  /* 0x0000000000007918 */ /* 0x000fc00000000000 */
        /* <DEDUP_REMOVED lines=12> */
.L_x_3:


//--------------------- .nv.global.init           --------------------------
	.section	.nv.global.init,"aw",@progbits
.nv.global.init:
	.type		$str,@object
	.size		$str,(.L_0 - $str)
$str:
        /*0000*/ 	.byte	0x48, 0x65, 0x6c, 0x6c, 0x6f, 0x20, 0x6b, 0x65, 0x72, 0x6e, 0x65, 0x6c, 0x0a, 0x00
.L_0:


//--------------------- .nv.shared.reserved.0     --------------------------
	.section	.nv.shared.reserved.0,"aw",@nobits
	.weak		__nv_reservedSMEM_offset_0_alias
	.size		__nv_reservedSMEM_offset_0_alias, 0, 64
	.other		__nv_reservedSMEM_offset_0_alias,@"STO_CUDA_RESERVED_SHARED STV_DEFAULT"
__nv_reservedSMEM_offset_0_alias:
	.zero		0
	.zero		64


//--------------------- .nv.constant0._Z8mykernelv --------------------------
	.section	.nv.constant0._Z8mykernelv,"a",@progbits
	.sectionflags	@""
	.align	4
.nv.constant0._Z8mykernelv:
	.zero		896


//--------------------- SYMBOLS --------------------------

	.type		.nv.reservedSmem.offset0,@object
	.size		.nv.reservedSmem.offset0,0x4
	.type		vprintf,@function
